//
// Generated by NVIDIA NVVM Compiler
//
// Compiler Build ID: CL-36424714
// Cuda compilation tools, release 13.0, V13.0.88
// Based on NVVM 20.0.0
//

.version 9.0
.target sm_100
.address_size 64

	// .globl	_Z19kernel_SOR_internalPfiii

.visible .entry _Z19kernel_SOR_internalPfiii(
	.param .u64 .ptr .align 1 _Z19kernel_SOR_internalPfiii_param_0,
	.param .u32 _Z19kernel_SOR_internalPfiii_param_1,
	.param .u32 _Z19kernel_SOR_internalPfiii_param_2,
	.param .u32 _Z19kernel_SOR_internalPfiii_param_3
)
{
	.reg .pred 	%p<47>;
	.reg .b32 	%r<62>;
	.reg .b32 	%f<86>;
	.reg .b64 	%rd<78>;
	.reg .b64 	%fd<22>;

	ld.param.u64 	%rd10, [_Z19kernel_SOR_internalPfiii_param_0];
	ld.param.u32 	%r26, [_Z19kernel_SOR_internalPfiii_param_1];
	ld.param.u32 	%r28, [_Z19kernel_SOR_internalPfiii_param_3];
	cvta.to.global.u64 	%rd1, %rd10;
	mov.u32 	%r29, %ctaid.x;
	mov.u32 	%r30, %ntid.x;
	mov.u32 	%r31, %tid.x;
	mad.lo.s32 	%r32, %r29, %r30, %r31;
	mov.u32 	%r33, %ntid.y;
	mul.lo.s32 	%r1, %r29, %r33;
	mul.lo.s32 	%r58, %r32, 125;
	setp.gt.s32 	%p2, %r58, 2147483522;
	@%p2 bra 	$L__BB0_24;
	mov.u32 	%r34, %tid.y;
	add.s32 	%r35, %r1, %r34;
	mul.lo.s32 	%r3, %r35, 125;
	add.s32 	%r4, %r3, 125;
	add.s32 	%r5, %r28, -1;
	cvt.rn.f32.s32 	%f1, %r26;
	add.s32 	%r6, %r3, 1;
	max.s32 	%r36, %r4, %r6;
	sub.s32 	%r37, %r36, %r3;
	and.b32  	%r7, %r37, 3;
	sub.s32 	%r8, %r3, %r36;
	add.s32 	%r9, %r58, 125;
$L__BB0_2:
	setp.gt.s32 	%p3, %r3, 2147483522;
	@%p3 bra 	$L__BB0_23;
	ld.param.u32 	%r57, [_Z19kernel_SOR_internalPfiii_param_2];
	setp.eq.s32 	%p4, %r7, 0;
	setp.gt.s32 	%p5, %r58, 0;
	add.s32 	%r38, %r57, -1;
	setp.lt.s32 	%p6, %r58, %r38;
	and.pred  	%p1, %p5, %p6;
	mul.lo.s32 	%r11, %r58, 2000;
	mov.u32 	%r59, %r3;
	@%p4 bra 	$L__BB0_12;
	setp.ge.s32 	%p7, %r3, %r5;
	setp.lt.s32 	%p8, %r3, 1;
	not.pred 	%p9, %p1;
	or.pred  	%p10, %p9, %p8;
	add.s32 	%r12, %r3, %r11;
	mul.wide.u32 	%rd11, %r12, 4;
	add.s64 	%rd2, %rd1, %rd11;
	add.s32 	%r39, %r12, -2000;
	mul.wide.s32 	%rd12, %r39, 4;
	add.s64 	%rd3, %rd1, %rd12;
	or.pred  	%p11, %p10, %p7;
	@%p11 bra 	$L__BB0_6;
	ld.global.f32 	%f2, [%rd2];
	cvt.f64.f32 	%fd1, %f2;
	ld.global.f32 	%f3, [%rd3];
	ld.global.f32 	%f4, [%rd3+16000];
	add.f32 	%f5, %f3, %f4;
	add.s32 	%r40, %r12, -1;
	mul.wide.u32 	%rd13, %r40, 4;
	add.s64 	%rd14, %rd1, %rd13;
	ld.global.f32 	%f6, [%rd14];
	cvt.u64.u32 	%rd15, %r3;
	cvt.u64.u32 	%rd16, %r11;
	add.s64 	%rd17, %rd16, %rd15;
	shl.b64 	%rd18, %rd17, 2;
	add.s64 	%rd19, %rd1, %rd18;
	ld.global.f32 	%f7, [%rd19+4];
	add.f32 	%f8, %f6, %f7;
	add.f32 	%f9, %f5, %f8;
	cvt.f64.f32 	%fd2, %f9;
	fma.rn.f64 	%fd3, %fd2, 0dBFD0000000000000, %fd1;
	cvt.rn.f32.f64 	%f10, %fd3;
	mul.f32 	%f11, %f1, %f10;
	sub.f32 	%f12, %f2, %f11;
	abs.f32 	%f13, %f12;
	st.global.f32 	[%rd2], %f13;
$L__BB0_6:
	setp.eq.s32 	%p12, %r7, 1;
	mov.u32 	%r59, %r6;
	@%p12 bra 	$L__BB0_12;
	setp.ge.s32 	%p13, %r6, %r5;
	setp.lt.s32 	%p14, %r3, 0;
	or.pred  	%p16, %p9, %p14;
	add.s32 	%r41, %r6, %r11;
	mul.wide.u32 	%rd20, %r41, 4;
	add.s64 	%rd4, %rd1, %rd20;
	or.pred  	%p17, %p16, %p13;
	@%p17 bra 	$L__BB0_9;
	ld.global.f32 	%f14, [%rd4];
	cvt.f64.f32 	%fd4, %f14;
	ld.global.f32 	%f15, [%rd3+4];
	ld.global.f32 	%f16, [%rd3+16004];
	add.f32 	%f17, %f15, %f16;
	ld.global.f32 	%f18, [%rd2];
	cvt.u64.u32 	%rd21, %r6;
	cvt.u64.u32 	%rd22, %r11;
	add.s64 	%rd23, %rd22, %rd21;
	shl.b64 	%rd24, %rd23, 2;
	add.s64 	%rd25, %rd1, %rd24;
	ld.global.f32 	%f19, [%rd25+4];
	add.f32 	%f20, %f18, %f19;
	add.f32 	%f21, %f17, %f20;
	cvt.f64.f32 	%fd5, %f21;
	fma.rn.f64 	%fd6, %fd5, 0dBFD0000000000000, %fd4;
	cvt.rn.f32.f64 	%f22, %fd6;
	mul.f32 	%f23, %f1, %f22;
	sub.f32 	%f24, %f14, %f23;
	abs.f32 	%f25, %f24;
	st.global.f32 	[%rd4], %f25;
$L__BB0_9:
	add.s32 	%r13, %r3, 2;
	setp.eq.s32 	%p18, %r7, 2;
	mov.u32 	%r59, %r13;
	@%p18 bra 	$L__BB0_12;
	add.s32 	%r59, %r3, 3;
	setp.ge.s32 	%p19, %r13, %r5;
	setp.lt.s32 	%p20, %r3, -1;
	or.pred  	%p22, %p9, %p20;
	or.pred  	%p23, %p22, %p19;
	@%p23 bra 	$L__BB0_12;
	add.s32 	%r42, %r13, %r11;
	mul.wide.u32 	%rd26, %r42, 4;
	add.s64 	%rd27, %rd1, %rd26;
	ld.global.f32 	%f26, [%rd27];
	cvt.f64.f32 	%fd7, %f26;
	add.s32 	%r43, %r11, -2000;
	cvt.s64.s32 	%rd28, %r43;
	cvt.s64.s32 	%rd29, %r3;
	add.s64 	%rd30, %rd28, %rd29;
	shl.b64 	%rd31, %rd30, 2;
	add.s64 	%rd32, %rd1, %rd31;
	ld.global.f32 	%f27, [%rd32+8];
	add.s32 	%r44, %r11, 2000;
	cvt.s64.s32 	%rd33, %r44;
	add.s64 	%rd34, %rd33, %rd29;
	shl.b64 	%rd35, %rd34, 2;
	add.s64 	%rd36, %rd1, %rd35;
	ld.global.f32 	%f28, [%rd36+8];
	add.f32 	%f29, %f27, %f28;
	ld.global.f32 	%f30, [%rd4];
	cvt.u64.u32 	%rd37, %r13;
	cvt.u64.u32 	%rd38, %r11;
	add.s64 	%rd39, %rd38, %rd37;
	shl.b64 	%rd40, %rd39, 2;
	add.s64 	%rd41, %rd1, %rd40;
	ld.global.f32 	%f31, [%rd41+4];
	add.f32 	%f32, %f30, %f31;
	add.f32 	%f33, %f29, %f32;
	cvt.f64.f32 	%fd8, %f33;
	fma.rn.f64 	%fd9, %fd8, 0dBFD0000000000000, %fd7;
	cvt.rn.f32.f64 	%f34, %fd9;
	mul.f32 	%f35, %f1, %f34;
	sub.f32 	%f36, %f26, %f35;
	abs.f32 	%f37, %f36;
	st.global.f32 	[%rd27], %f37;
$L__BB0_12:
	setp.gt.u32 	%p24, %r8, -4;
	@%p24 bra 	$L__BB0_23;
	add.s32 	%r60, %r59, -1;
	add.s32 	%r61, %r60, %r11;
	not.pred 	%p26, %p1;
	cvt.u64.u32 	%rd48, %r11;
$L__BB0_14:
	add.s32 	%r21, %r60, 1;
	setp.lt.s32 	%p25, %r21, 1;
	or.pred  	%p27, %p26, %p25;
	setp.ge.s32 	%p28, %r21, %r5;
	add.s32 	%r45, %r61, 1;
	mul.wide.u32 	%rd42, %r45, 4;
	add.s64 	%rd5, %rd1, %rd42;
	or.pred  	%p29, %p27, %p28;
	@%p29 bra 	$L__BB0_16;
	ld.global.f32 	%f38, [%rd5];
	cvt.f64.f32 	%fd10, %f38;
	add.s32 	%r46, %r61, -1999;
	mul.wide.s32 	%rd43, %r46, 4;
	add.s64 	%rd44, %rd1, %rd43;
	ld.global.f32 	%f39, [%rd44];
	ld.global.f32 	%f40, [%rd44+16000];
	add.f32 	%f41, %f39, %f40;
	mul.wide.u32 	%rd45, %r61, 4;
	add.s64 	%rd46, %rd1, %rd45;
	ld.global.f32 	%f42, [%rd46];
	cvt.u64.u32 	%rd47, %r21;
	add.s64 	%rd49, %rd48, %rd47;
	shl.b64 	%rd50, %rd49, 2;
	add.s64 	%rd51, %rd1, %rd50;
	ld.global.f32 	%f43, [%rd51+4];
	add.f32 	%f44, %f42, %f43;
	add.f32 	%f45, %f41, %f44;
	cvt.f64.f32 	%fd11, %f45;
	fma.rn.f64 	%fd12, %fd11, 0dBFD0000000000000, %fd10;
	cvt.rn.f32.f64 	%f46, %fd12;
	mul.f32 	%f47, %f1, %f46;
	sub.f32 	%f48, %f38, %f47;
	abs.f32 	%f49, %f48;
	st.global.f32 	[%rd5], %f49;
$L__BB0_16:
	setp.lt.s32 	%p30, %r21, 0;
	or.pred  	%p32, %p26, %p30;
	add.s32 	%r47, %r21, 1;
	setp.ge.s32 	%p33, %r47, %r5;
	add.s32 	%r48, %r61, 2;
	mul.wide.u32 	%rd52, %r48, 4;
	add.s64 	%rd6, %rd1, %rd52;
	cvt.s64.s32 	%rd53, %r21;
	add.s32 	%r49, %r11, -2000;
	cvt.s64.s32 	%rd54, %r49;
	add.s64 	%rd55, %rd54, %rd53;
	shl.b64 	%rd56, %rd55, 2;
	add.s64 	%rd7, %rd1, %rd56;
	add.s32 	%r50, %r11, 2000;
	cvt.s64.s32 	%rd57, %r50;
	add.s64 	%rd58, %rd57, %rd53;
	shl.b64 	%rd59, %rd58, 2;
	add.s64 	%rd8, %rd1, %rd59;
	or.pred  	%p34, %p32, %p33;
	@%p34 bra 	$L__BB0_18;
	ld.global.f32 	%f50, [%rd6];
	cvt.f64.f32 	%fd13, %f50;
	ld.global.f32 	%f51, [%rd7+4];
	ld.global.f32 	%f52, [%rd8+4];
	add.f32 	%f53, %f51, %f52;
	ld.global.f32 	%f54, [%rd5];
	add.s32 	%r51, %r60, 2;
	cvt.u64.u32 	%rd60, %r51;
	cvt.u64.u32 	%rd61, %r11;
	add.s64 	%rd62, %rd61, %rd60;
	shl.b64 	%rd63, %rd62, 2;
	add.s64 	%rd64, %rd1, %rd63;
	ld.global.f32 	%f55, [%rd64+4];
	add.f32 	%f56, %f54, %f55;
	add.f32 	%f57, %f53, %f56;
	cvt.f64.f32 	%fd14, %f57;
	fma.rn.f64 	%fd15, %fd14, 0dBFD0000000000000, %fd13;
	cvt.rn.f32.f64 	%f58, %fd15;
	mul.f32 	%f59, %f1, %f58;
	sub.f32 	%f60, %f50, %f59;
	abs.f32 	%f61, %f60;
	st.global.f32 	[%rd6], %f61;
$L__BB0_18:
	setp.lt.s32 	%p35, %r21, -1;
	or.pred  	%p37, %p26, %p35;
	add.s32 	%r52, %r21, 2;
	setp.ge.s32 	%p38, %r52, %r5;
	add.s32 	%r53, %r61, 3;
	mul.wide.u32 	%rd65, %r53, 4;
	add.s64 	%rd9, %rd1, %rd65;
	or.pred  	%p39, %p37, %p38;
	@%p39 bra 	$L__BB0_20;
	ld.global.f32 	%f62, [%rd9];
	cvt.f64.f32 	%fd16, %f62;
	ld.global.f32 	%f63, [%rd7+8];
	ld.global.f32 	%f64, [%rd8+8];
	add.f32 	%f65, %f63, %f64;
	ld.global.f32 	%f66, [%rd6];
	add.s32 	%r54, %r60, 3;
	cvt.u64.u32 	%rd66, %r54;
	cvt.u64.u32 	%rd67, %r11;
	add.s64 	%rd68, %rd67, %rd66;
	shl.b64 	%rd69, %rd68, 2;
	add.s64 	%rd70, %rd1, %rd69;
	ld.global.f32 	%f67, [%rd70+4];
	add.f32 	%f68, %f66, %f67;
	add.f32 	%f69, %f65, %f68;
	cvt.f64.f32 	%fd17, %f69;
	fma.rn.f64 	%fd18, %fd17, 0dBFD0000000000000, %fd16;
	cvt.rn.f32.f64 	%f70, %fd18;
	mul.f32 	%f71, %f1, %f70;
	sub.f32 	%f72, %f62, %f71;
	abs.f32 	%f73, %f72;
	st.global.f32 	[%rd9], %f73;
$L__BB0_20:
	add.s32 	%r60, %r60, 4;
	setp.lt.s32 	%p40, %r21, -2;
	or.pred  	%p42, %p26, %p40;
	add.s32 	%r23, %r21, 3;
	setp.ge.s32 	%p43, %r23, %r5;
	or.pred  	%p44, %p42, %p43;
	@%p44 bra 	$L__BB0_22;
	add.s32 	%r55, %r61, 4;
	mul.wide.u32 	%rd71, %r55, 4;
	add.s64 	%rd72, %rd1, %rd71;
	ld.global.f32 	%f74, [%rd72];
	cvt.f64.f32 	%fd19, %f74;
	ld.global.f32 	%f75, [%rd7+12];
	ld.global.f32 	%f76, [%rd8+12];
	add.f32 	%f77, %f75, %f76;
	ld.global.f32 	%f78, [%rd9];
	cvt.u64.u32 	%rd73, %r60;
	cvt.u64.u32 	%rd74, %r11;
	add.s64 	%rd75, %rd74, %rd73;
	shl.b64 	%rd76, %rd75, 2;
	add.s64 	%rd77, %rd1, %rd76;
	ld.global.f32 	%f79, [%rd77+4];
	add.f32 	%f80, %f78, %f79;
	add.f32 	%f81, %f77, %f80;
	cvt.f64.f32 	%fd20, %f81;
	fma.rn.f64 	%fd21, %fd20, 0dBFD0000000000000, %fd19;
	cvt.rn.f32.f64 	%f82, %fd21;
	mul.f32 	%f83, %f1, %f82;
	sub.f32 	%f84, %f74, %f83;
	abs.f32 	%f85, %f84;
	st.global.f32 	[%rd72], %f85;
$L__BB0_22:
	add.s32 	%r61, %r61, 4;
	add.s32 	%r56, %r23, 1;
	setp.lt.s32 	%p45, %r56, %r4;
	@%p45 bra 	$L__BB0_14;
$L__BB0_23:
	add.s32 	%r58, %r58, 1;
	setp.lt.s32 	%p46, %r58, %r9;
	@%p46 bra 	$L__BB0_2;
$L__BB0_24:
	ret;

}


// ===== COMPILED SASS (sm_100) =====

	.target	sm_100

	.elftype	@"ET_EXEC"


//--------------------- .note.nv.tkinfo           --------------------------
	.section	.note.nv.tkinfo,"",@"SHT_NOTE"
	.sectionflags	@"SHF_NOTE_NV_TKINFO"
	.tkinfo
        /*0018*/ 	.word	0x00000002
        /*0030*/ 	.string	""
        /*0030*/ 	.string	"ptxas"
        /*0030*/ 	.string	"Cuda compilation tools, release 13.0, V13.0.88"
        /*0030*/ 	.string	"Build cuda_13.0.r13.0/compiler.36424714_0"
        /*0030*/ 	.string	"-arch sm_100 -m 64 "



//--------------------- .note.nv.cuinfo           --------------------------
	.section	.note.nv.cuinfo,"",@"SHT_NOTE"
	.sectionflags	@"SHF_NOTE_NV_CUINFO"
        /*0018*/ 	.short	0x0002
        /*001a*/ 	.short	0x0064
        /*001c*/ 	.short	0x0082
	.zero		2


//--------------------- .nv.info                  --------------------------
	.section	.nv.info,"",@"SHT_CUDA_INFO"
	.align	4


	//----- nvinfo : EIATTR_REGCOUNT
	.align		4
        /*0000*/ 	.byte	0x04, 0x2f
        /*0002*/ 	.short	(.L_1 - .L_0)
	.align		4
.L_0:
        /*0004*/ 	.word	index@(_Z19kernel_SOR_internalPfiii)
        /*0008*/ 	.word	0x00000020


	//----- nvinfo : EIATTR_FRAME_SIZE
	.align		4
.L_1:
        /*000c*/ 	.byte	0x04, 0x11
        /*000e*/ 	.short	(.L_3 - .L_2)
	.align		4
.L_2:
        /*0010*/ 	.word	index@(_Z19kernel_SOR_internalPfiii)
        /*0014*/ 	.word	0x00000000


	//----- nvinfo : EIATTR_MIN_STACK_SIZE
	.align		4
.L_3:
        /*0018*/ 	.byte	0x04, 0x12
        /*001a*/ 	.short	(.L_5 - .L_4)
	.align		4
.L_4:
        /*001c*/ 	.word	index@(_Z19kernel_SOR_internalPfiii)
        /*0020*/ 	.word	0x00000000
.L_5:


//--------------------- .nv.compat                --------------------------
	.section	.nv.compat,"",@"SHT_CUDA_COMPAT_INFO"
	.align	4
        /*0000*/ 	.byte	0x02, 0x09, 0x00, 0x00, 0x02, 0x02, 0x01, 0x00, 0x02, 0x05, 0x05, 0x00, 0x03, 0x07, 0x01, 0x01
        /*0010*/ 	.byte	0x02, 0x03, 0x00, 0x00, 0x02, 0x06, 0x01, 0x00, 0x04, 0x0b, 0x08, 0x00, 0x01, 0x00, 0x00, 0x00
        /*0020*/ 	.byte	0x00, 0x00, 0x00, 0x00


//--------------------- .nv.info._Z19kernel_SOR_internalPfiii --------------------------
	.section	.nv.info._Z19kernel_SOR_internalPfiii,"",@"SHT_CUDA_INFO"
	.sectionflags	@""
	.align	4


	//----- nvinfo : EIATTR_CUDA_API_VERSION
	.align		4
        /*0000*/ 	.byte	0x04, 0x37
        /*0002*/ 	.short	(.L_7 - .L_6)
.L_6:
        /*0004*/ 	.word	0x00000082


	//----- nvinfo : EIATTR_KPARAM_INFO
	.align		4
.L_7:
        /*0008*/ 	.byte	0x04, 0x17
        /*000a*/ 	.short	(.L_9 - .L_8)
.L_8:
        /*000c*/ 	.word	0x00000000
        /*0010*/ 	.short	0x0003
        /*0012*/ 	.short	0x0010
        /*0014*/ 	.byte	0x00, 0xf0, 0x11, 0x00


	//----- nvinfo : EIATTR_KPARAM_INFO
	.align		4
.L_9:
        /*0018*/ 	.byte	0x04, 0x17
        /*001a*/ 	.short	(.L_11 - .L_10)
.L_10:
        /*001c*/ 	.word	0x00000000
        /*0020*/ 	.short	0x0002
        /*0022*/ 	.short	0x000c
        /*0024*/ 	.byte	0x00, 0xf0, 0x11, 0x00


	//----- nvinfo : EIATTR_KPARAM_INFO
	.align		4
.L_11:
        /*0028*/ 	.byte	0x04, 0x17
        /*002a*/ 	.short	(.L_13 - .L_12)
.L_12:
        /*002c*/ 	.word	0x00000000
        /*0030*/ 	.short	0x0001
        /*0032*/ 	.short	0x0008
        /*0034*/ 	.byte	0x00, 0xf0, 0x11, 0x00


	//----- nvinfo : EIATTR_KPARAM_INFO
	.align		4
.L_13:
        /*0038*/ 	.byte	0x04, 0x17
        /*003a*/ 	.short	(.L_15 - .L_14)
.L_14:
        /*003c*/ 	.word	0x00000000
        /*0040*/ 	.short	0x0000
        /*0042*/ 	.short	0x0000
        /*0044*/ 	.byte	0x00, 0xf5, 0x21, 0x00


	//----- nvinfo : EIATTR_SPARSE_MMA_MASK
	.align		4
.L_15:
        /*0048*/ 	.byte	0x03, 0x50
        /*004a*/ 	.short	0x0000


	//----- nvinfo : EIATTR_MAXREG_COUNT
	.align		4
        /*004c*/ 	.byte	0x03, 0x1b
        /*004e*/ 	.short	0x00ff


	//----- nvinfo : EIATTR_MERCURY_ISA_VERSION
	.align		4
        /*0050*/ 	.byte	0x03, 0x5f
        /*0052*/ 	.short	0x0101


	//----- nvinfo : EIATTR_VRC_CTA_INIT_COUNT
	.align		4
        /*0054*/ 	.byte	0x02, 0x4a
	.zero		1
	.zero		1


	//----- nvinfo : EIATTR_EXIT_INSTR_OFFSETS
	.align		4
        /*0058*/ 	.byte	0x04, 0x1c
        /*005a*/ 	.short	(.L_17 - .L_16)


	//   ....[0]....
.L_16:
        /*005c*/ 	.word	0x00000090


	//   ....[1]....
        /*0060*/ 	.word	0x00001150


	//----- nvinfo : EIATTR_CRS_STACK_SIZE
	.align		4
.L_17:
        /*0064*/ 	.byte	0x04, 0x1e
        /*0066*/ 	.short	(.L_19 - .L_18)
.L_18:
        /*0068*/ 	.word	0x00000000


	//----- nvinfo : EIATTR_CBANK_PARAM_SIZE
	.align		4
.L_19:
        /*006c*/ 	.byte	0x03, 0x19
        /*006e*/ 	.short	0x0014


	//----- nvinfo : EIATTR_PARAM_CBANK
	.align		4
        /*0070*/ 	.byte	0x04, 0x0a
        /*0072*/ 	.short	(.L_21 - .L_20)
	.align		4
.L_20:
        /*0074*/ 	.word	index@(.nv.constant0._Z19kernel_SOR_internalPfiii)
        /*0078*/ 	.short	0x0380
        /*007a*/ 	.short	0x0014


	//----- nvinfo : EIATTR_SW_WAR
	.align		4
.L_21:
        /*007c*/ 	.byte	0x04, 0x36
        /*007e*/ 	.short	(.L_23 - .L_22)
.L_22:
        /*0080*/ 	.word	0x00000008
.L_23:


//--------------------- .nv.callgraph             --------------------------
	.section	.nv.callgraph,"",@"SHT_CUDA_CALLGRAPH"
	.align	4
	.sectionentsize	8
	.align		4
        /*0000*/ 	.word	0x00000000
	.align		4
        /*0004*/ 	.word	0xffffffff
	.align		4
        /*0008*/ 	.word	0x00000000
	.align		4
        /*000c*/ 	.word	0xfffffffe
	.align		4
        /*0010*/ 	.word	0x00000000
	.align		4
        /*0014*/ 	.word	0xfffffffd
	.align		4
        /*0018*/ 	.word	0x00000000
	.align		4
        /*001c*/ 	.word	0xfffffffc


//--------------------- .text._Z19kernel_SOR_internalPfiii --------------------------
	.section	.text._Z19kernel_SOR_internalPfiii,"ax",@progbits
	.align	128
        .global         _Z19kernel_SOR_internalPfiii
        .type           _Z19kernel_SOR_internalPfiii,@function
        .size           _Z19kernel_SOR_internalPfiii,(.L_x_17 - _Z19kernel_SOR_internalPfiii)
        .other          _Z19kernel_SOR_internalPfiii,@"STO_CUDA_ENTRY STV_DEFAULT"
_Z19kernel_SOR_internalPfiii:
.text._Z19kernel_SOR_internalPfiii:
[----:B------:R-:W-:Y:S01]  /*0000*/  LDC R1, c[0x0][0x37c] ;  /* 0x0000df00ff017b82 */ /* 0x000fe20000000800 */
[----:B------:R-:W0:Y:S07]  /*0010*/  S2R R3, SR_TID.X ;  /* 0x0000000000037919 */ /* 0x000e2e0000002100 */
[----:B------:R-:W0:Y:S08]  /*0020*/  S2UR UR4, SR_CTAID.X ;  /* 0x00000000000479c3 */ /* 0x000e300000002500 */
[----:B------:R-:W0:Y:S01]  /*0030*/  LDC R0, c[0x0][0x360] ;  /* 0x0000d800ff007b82 */ /* 0x000e220000000800 */
[----:B------:R-:W1:Y:S01]  /*0040*/  LDCU UR5, c[0x0][0x364] ;  /* 0x00006c80ff0577ac */ /* 0x000e620008000800 */
[----:B0-----:R-:W-:Y:S01]  /*0050*/  IMAD R0, R0, UR4, R3 ;  /* 0x0000000400007c24 */ /* 0x001fe2000f8e0203 */
[----:B-1----:R-:W-:-:S03]  /*0060*/  UIMAD UR4, UR4, UR5, URZ ;  /* 0x00000005040472a4 */ /* 0x002fc6000f8e02ff */
[----:B------:R-:W-:-:S05]  /*0070*/  IMAD R4, R0, 0x7d, RZ ;  /* 0x0000007d00047824 */ /* 0x000fca00078e02ff */
[----:B------:R-:W-:-:S13]  /*0080*/  ISETP.GT.AND P0, PT, R4, 0x7fffff82, PT ;  /* 0x7fffff820400780c */ /* 0x000fda0003f04270 */
[----:B------:R-:W-:Y:S05]  /*0090*/  @P0 EXIT ;  /* 0x000000000000094d */ /* 0x000fea0003800000 */
[----:B------:R-:W0:Y:S01]  /*00a0*/  S2R R0, SR_TID.Y ;  /* 0x0000000000007919 */ /* 0x000e220000002200 */
[----:B------:R-:W1:Y:S01]  /*00b0*/  LDCU UR5, c[0x0][0x388] ;  /* 0x00007100ff0577ac */ /* 0x000e620008000800 */
[----:B------:R-:W-:Y:S01]  /*00c0*/  VIADD R7, R4, 0x7d ;  /* 0x0000007d04077836 */ /* 0x000fe20000000000 */
[----:B------:R-:W2:Y:S01]  /*00d0*/  LDCU.64 UR6, c[0x0][0x358] ;  /* 0x00006b00ff0677ac */ /* 0x000ea20008000a00 */
[----:B------:R-:W3:Y:S01]  /*00e0*/  LDCU.64 UR10, c[0x0][0x380] ;  /* 0x00007000ff0a77ac */ /* 0x000ee20008000a00 */
[----:B0-----:R-:W-:Y:S01]  /*00f0*/  VIADD R0, R0, UR4 ;  /* 0x0000000400007c36 */ /* 0x001fe20008000000 */
[----:B------:R-:W0:Y:S03]  /*0100*/  LDCU UR4, c[0x0][0x390] ;  /* 0x00007200ff0477ac */ /* 0x000e260008000800 */
[----:B------:R-:W-:-:S04]  /*0110*/  IMAD R0, R0, 0x7d, RZ ;  /* 0x0000007d00007824 */ /* 0x000fc800078e02ff */
[C---:B------:R-:W-:Y:S02]  /*0120*/  VIADD R2, R0.reuse, 0x7d ;  /* 0x0000007d00027836 */ /* 0x040fe40000000000 */
[----:B------:R-:W-:-:S05]  /*0130*/  VIADD R3, R0, 0x1 ;  /* 0x0000000100037836 */ /* 0x000fca0000000000 */
[----:B------:R-:W-:-:S04]  /*0140*/  VIMNMX R5, PT, PT, R2, R3, !PT ;  /* 0x0000000302057248 */ /* 0x000fc80007fe0100 */
[----:B------:R-:W-:Y:S01]  /*0150*/  IADD3 R5, PT, PT, R0, -R5, RZ ;  /* 0x8000000500057210 */ /* 0x000fe20007ffe0ff */
[----:B0-----:R-:W-:-:S03]  /*0160*/  UIADD3 UR4, UPT, UPT, UR4, -0x1, URZ ;  /* 0xffffffff04047890 */ /* 0x001fc6000fffe0ff */
[----:B------:R-:W-:Y:S02]  /*0170*/  ISETP.GT.U32.AND P2, PT, R5, -0x4, PT ;  /* 0xfffffffc0500780c */ /* 0x000fe40003f44070 */
[----:B-123--:R-:W-:-:S11]  /*0180*/  I2FP.F32.S32 R5, UR5 ;  /* 0x0000000500057c45 */ /* 0x00efd60008201400 */
.L_x_15:
[----:B------:R-:W-:Y:S01]  /*0190*/  ISETP.GT.AND P0, PT, R0, 0x7fffff82, PT ;  /* 0x7fffff820000780c */ /* 0x000fe20003f04270 */
[----:B------:R-:W-:-:S12]  /*01a0*/  BSSY.RECONVERGENT B1, `(.L_x_0) ;  /* 0x00000f7000017945 */ /* 0x000fd80003800200 */
[----:B01----:R-:W-:Y:S05]  /*01b0*/  @P0 BRA `(.L_x_1) ;  /* 0x0000000c00d40947 */ /* 0x003fea0003800000 */
[----:B------:R-:W-:Y:S01]  /*01c0*/  VIMNMX R9, PT, PT, R2, R3, !PT ;  /* 0x0000000302097248 */ /* 0x000fe20007fe0100 */
[----:B------:R-:W0:Y:S01]  /*01d0*/  LDCU UR5, c[0x0][0x38c] ;  /* 0x00007180ff0577ac */ /* 0x000e220008000800 */
[----:B------:R-:W-:Y:S01]  /*01e0*/  BSSY.RECONVERGENT B0, `(.L_x_2) ;  /* 0x0000071000007945 */ /* 0x000fe20003800200 */
[----:B------:R-:W-:Y:S01]  /*01f0*/  IMAD R6, R4, 0x7d0, RZ ;  /* 0x000007d004067824 */ /* 0x000fe200078e02ff */
[----:B------:R-:W-:Y:S01]  /*0200*/  MOV R18, R0 ;  /* 0x0000000000127202 */ /* 0x000fe20000000f00 */
[----:B------:R-:W-:-:S05]  /*0210*/  IMAD.IADD R9, R9, 0x1, -R0 ;  /* 0x0000000109097824 */ /* 0x000fca00078e0a00 */
[----:B------:R-:W-:-:S04]  /*0220*/  LOP3.LUT R16, R9, 0x3, RZ, 0xc0, !PT ;  /* 0x0000000309107812 */ /* 0x000fc800078ec0ff */
[----:B------:R-:W-:Y:S01]  /*0230*/  ISETP.NE.AND P1, PT, R16, RZ, PT ;  /* 0x000000ff1000720c */ /* 0x000fe20003f25270 */
[----:B0-----:R-:W-:-:S06]  /*0240*/  UIADD3 UR5, UPT, UPT, UR5, -0x1, URZ ;  /* 0xffffffff05057890 */ /* 0x001fcc000fffe0ff */
[----:B------:R-:W-:-:S04]  /*0250*/  ISETP.GE.AND P0, PT, R4, UR5, PT ;  /* 0x0000000504007c0c */ /* 0x000fc8000bf06270 */
[----:B------:R-:W-:Y:S02]  /*0260*/  ISETP.GT.AND P0, PT, R4, RZ, !P0 ;  /* 0x000000ff0400720c */ /* 0x000fe40004704270 */
[----:B------:R-:W-:Y:S11]  /*0270*/  @!P1 BRA `(.L_x_3) ;  /* 0x00000004009c9947 */ /* 0x000ff60003800000 */
[----:B------:R-:W0:Y:S01]  /*0280*/  LDC.64 R8, c[0x0][0x380] ;  /* 0x0000e000ff087b82 */ /* 0x000e220000000a00 */
[C---:B------:R-:W-:Y:S01]  /*0290*/  ISETP.LT.OR P1, PT, R0.reuse, 0x1, !P0 ;  /* 0x000000010000780c */ /* 0x040fe20004721670 */
[----:B------:R-:W-:Y:S01]  /*02a0*/  IMAD.IADD R23, R0, 0x1, R6 ;  /* 0x0000000100177824 */ /* 0x000fe200078e0206 */
[----:B------:R-:W-:Y:S01]  /*02b0*/  BSSY.RECONVERGENT B2, `(.L_x_4) ;  /* 0x000001d000027945 */ /* 0x000fe20003800200 */
[----:B------:R-:W-:Y:S02]  /*02c0*/  ISETP.NE.AND P3, PT, R16, 0x1, PT ;  /* 0x000000011000780c */ /* 0x000fe40003f65270 */
[----:B------:R-:W-:Y:S01]  /*02d0*/  ISETP.GE.OR P1, PT, R0, UR4, P1 ;  /* 0x0000000400007c0c */ /* 0x000fe20008f26670 */
[C---:B------:R-:W-:Y:S02]  /*02e0*/  VIADD R15, R23.reuse, 0xfffff830 ;  /* 0xfffff830170f7836 */ /* 0x040fe40000000000 */
[----:B0-----:R-:W-:-:S04]  /*02f0*/  IMAD.WIDE.U32 R12, R23, 0x4, R8 ;  /* 0x00000004170c7825 */ /* 0x001fc800078e0008 */
[----:B------:R-:W-:-:S06]  /*0300*/  IMAD.WIDE R14, R15, 0x4, R8 ;  /* 0x000000040f0e7825 */ /* 0x000fcc00078e0208 */
[----:B------:R-:W-:Y:S05]  /*0310*/  @P1 BRA `(.L_x_5) ;  /* 0x0000000000581947 */ /* 0x000fea0003800000 */
[----:B------:R-:W0:Y:S01]  /*0320*/  LDCU.64 UR8, c[0x0][0x380] ;  /* 0x00007000ff0877ac */ /* 0x000e220008000a00 */
[----:B------:R-:W-:Y:S01]  /*0330*/  IADD3 R11, P1, PT, R0, R6, RZ ;  /* 0x00000006000b7210 */ /* 0x000fe20007f3e0ff */
[----:B------:R-:W2:Y:S01]  /*0340*/  LDG.E R17, desc[UR6][R14.64] ;  /* 0x000000060e117981 */ /* 0x000ea2000c1e1900 */
[----:B------:R-:W-:-:S03]  /*0350*/  IADD3 R23, PT, PT, R23, -0x1, RZ ;  /* 0xffffffff17177810 */ /* 0x000fc60007ffe0ff */
[----:B------:R-:W-:Y:S01]  /*0360*/  IMAD.X R18, RZ, RZ, RZ, P1 ;  /* 0x000000ffff127224 */ /* 0x000fe200008e06ff */
[----:B------:R-:W3:Y:S01]  /*0370*/  LDG.E R20, desc[UR6][R12.64] ;  /* 0x000000060c147981 */ /* 0x000ee2000c1e1900 */
[----:B------:R-:W-:-:S06]  /*0380*/  IMAD.WIDE.U32 R22, R23, 0x4, R8 ;  /* 0x0000000417167825 */ /* 0x000fcc00078e0008 */
[----:B------:R-:W4:Y:S01]  /*0390*/  LDG.E R22, desc[UR6][R22.64] ;  /* 0x0000000616167981 */ /* 0x000f22000c1e1900 */
[----:B0-----:R-:W-:-:S04]  /*03a0*/  LEA R10, P1, R11, UR8, 0x2 ;  /* 0x000000080b0a7c11 */ /* 0x001fc8000f8210ff */
[----:B------:R-:W-:Y:S02]  /*03b0*/  LEA.HI.X R11, R11, UR9, R18, 0x2, P1 ;  /* 0x000000090b0b7c11 */ /* 0x000fe400088f1412 */
[----:B------:R-:W2:Y:S04]  /*03c0*/  LDG.E R18, desc[UR6][R14.64+0x3e80] ;  /* 0x003e80060e127981 */ /* 0x000ea8000c1e1900 */
[----:B------:R-:W4:Y:S01]  /*03d0*/  LDG.E R11, desc[UR6][R10.64+0x4] ;  /* 0x000004060a0b7981 */ /* 0x000f22000c1e1900 */
[----:B--2---:R-:W-:Y:S01]  /*03e0*/  FADD R17, R17, R18 ;  /* 0x0000001211117221 */ /* 0x004fe20000000000 */
[----:B----4-:R-:W-:-:S04]  /*03f0*/  FADD R24, R22, R11 ;  /* 0x0000000b16187221 */ /* 0x010fc80000000000 */
[----:B------:R-:W-:Y:S01]  /*0400*/  FADD R24, R17, R24 ;  /* 0x0000001811187221 */ /* 0x000fe20000000000 */
[----:B---3--:R-:W-:Y:S08]  /*0410*/  F2F.F64.F32 R18, R20 ;  /* 0x0000001400127310 */ /* 0x008ff00000201800 */
[----:B------:R-:W0:Y:S02]  /*0420*/  F2F.F64.F32 R24, R24 ;  /* 0x0000001800187310 */ /* 0x000e240000201800 */
[----:B0-----:R-:W-:-:S10]  /*0430*/  DFMA R18, R24, -0.25, R18 ;  /* 0xbfd000001812782b */ /* 0x001fd40000000012 */
[----:B------:R-:W0:Y:S02]  /*0440*/  F2F.F32.F64 R18, R18 ;  /* 0x0000001200127310 */ /* 0x000e240000301000 */
[----:B0-----:R-:W-:-:S04]  /*0450*/  FFMA R17, -R5, R18, R20 ;  /* 0x0000001205117223 */ /* 0x001fc80000000114 */
[----:B------:R-:W-:-:S05]  /*0460*/  FADD R17, |R17|, -RZ ;  /* 0x800000ff11117221 */ /* 0x000fca0000000200 */
[----:B------:R0:W-:Y:S02]  /*0470*/  STG.E desc[UR6][R12.64], R17 ;  /* 0x000000110c007986 */ /* 0x0001e4000c101906 */
.L_x_5:
[----:B------:R-:W-:Y:S05]  /*0480*/  BSYNC.RECONVERGENT B2 ;  /* 0x0000000000027941 */ /* 0x000fea0003800200 */
.L_x_4:
[----:B------:R-:W-:Y:S01]  /*0490*/  IMAD.MOV.U32 R18, RZ, RZ, R3 ;  /* 0x000000ffff127224 */ /* 0x000fe200078e0003 */
[----:B------:R-:W-:Y:S06]  /*04a0*/  @!P3 BRA `(.L_x_3) ;  /* 0x000000040010b947 */ /* 0x000fec0003800000 */
[C---:B------:R-:W-:Y:S01]  /*04b0*/  ISETP.LT.OR P1, PT, R0.reuse, RZ, !P0 ;  /* 0x000000ff0000720c */ /* 0x040fe20004721670 */
[----:B------:R-:W-:Y:S01]  /*04c0*/  BSSY.RECONVERGENT B2, `(.L_x_6) ;  /* 0x000001b000027945 */ /* 0x000fe20003800200 */
[C---:B------:R-:W-:Y:S01]  /*04d0*/  IADD3 R11, PT, PT, R3.reuse, R6, RZ ;  /* 0x00000006030b7210 */ /* 0x040fe20007ffe0ff */
[----:B0-----:R-:W-:Y:S01]  /*04e0*/  VIADD R17, R0, 0x2 ;  /* 0x0000000200117836 */ /* 0x001fe20000000000 */
[----:B------:R-:W-:Y:S02]  /*04f0*/  ISETP.GE.OR P1, PT, R3, UR4, P1 ;  /* 0x0000000403007c0c */ /* 0x000fe40008f26670 */
[----:B------:R-:W-:Y:S01]  /*0500*/  ISETP.NE.AND P3, PT, R16, 0x2, PT ;  /* 0x000000021000780c */ /* 0x000fe20003f65270 */
[----:B------:R-:W-:-:S10]  /*0510*/  IMAD.WIDE.U32 R10, R11, 0x4, R8 ;  /* 0x000000040b0a7825 */ /* 0x000fd400078e0008 */
[----:B------:R-:W-:Y:S05]  /*0520*/  @P1 BRA `(.L_x_7) ;  /* 0x0000000000501947 */ /* 0x000fea0003800000 */
[----:B------:R-:W0:Y:S01]  /*0530*/  LDCU.64 UR8, c[0x0][0x380] ;  /* 0x00007000ff0877ac */ /* 0x000e220008000a00 */
[----:B------:R-:W-:Y:S01]  /*0540*/  IADD3 R16, P1, PT, R3, R6, RZ ;  /* 0x0000000603107210 */ /* 0x000fe20007f3e0ff */
[----:B------:R-:W2:Y:S04]  /*0550*/  LDG.E R20, desc[UR6][R14.64+0x4] ;  /* 0x000004060e147981 */ /* 0x000ea8000c1e1900 */
[----:B------:R-:W-:Y:S01]  /*0560*/  IMAD.X R19, RZ, RZ, RZ, P1 ;  /* 0x000000ffff137224 */ /* 0x000fe200008e06ff */
[----:B------:R-:W2:Y:S04]  /*0570*/  LDG.E R21, desc[UR6][R14.64+0x3e84] ;  /* 0x003e84060e157981 */ /* 0x000ea8000c1e1900 */
[----:B------:R-:W3:Y:S01]  /*0580*/  LDG.E R23, desc[UR6][R12.64] ;  /* 0x000000060c177981 */ /* 0x000ee2000c1e1900 */
[----:B0-----:R-:W-:-:S04]  /*0590*/  LEA R18, P1, R16, UR8, 0x2 ;  /* 0x0000000810127c11 */ /* 0x001fc8000f8210ff */
[----:B------:R-:W-:Y:S02]  /*05a0*/  LEA.HI.X R19, R16, UR9, R19, 0x2, P1 ;  /* 0x0000000910137c11 */ /* 0x000fe400088f1413 */
[----:B------:R-:W4:Y:S04]  /*05b0*/  LDG.E R16, desc[UR6][R10.64] ;  /* 0x000000060a107981 */ /* 0x000f28000c1e1900 */
[----:B------:R-:W3:Y:S01]  /*05c0*/  LDG.E R18, desc[UR6][R18.64+0x4] ;  /* 0x0000040612127981 */ /* 0x000ee2000c1e1900 */
[----:B--2---:R-:W-:Y:S01]  /*05d0*/  FADD R22, R20, R21 ;  /* 0x0000001514167221 */ /* 0x004fe20000000000 */
[----:B---3--:R-:W-:-:S04]  /*05e0*/  FADD R23, R18, R23 ;  /* 0x0000001712177221 */ /* 0x008fc80000000000 */
[----:B------:R-:W-:Y:S01]  /*05f0*/  FADD R22, R22, R23 ;  /* 0x0000001716167221 */ /* 0x000fe20000000000 */
[----:B----4-:R-:W-:Y:S08]  /*0600*/  F2F.F64.F32 R20, R16 ;  /* 0x0000001000147310 */ /* 0x010ff00000201800 */
[----:B------:R-:W0:Y:S02]  /*0610*/  F2F.F64.F32 R22, R22 ;  /* 0x0000001600167310 */ /* 0x000e240000201800 */
[----:B0-----:R-:W-:-:S10]  /*0620*/  DFMA R20, R22, -0.25, R20 ;  /* 0xbfd000001614782b */ /* 0x001fd40000000014 */
[----:B------:R-:W0:Y:S02]  /*0630*/  F2F.F32.F64 R20, R20 ;  /* 0x0000001400147310 */ /* 0x000e240000301000 */
[----:B0-----:R-:W-:-:S04]  /*0640*/  FFMA R14, -R5, R20, R16 ;  /* 0x00000014050e7223 */ /* 0x001fc80000000110 */
[----:B------:R-:W-:-:S05]  /*0650*/  FADD R13, |R14|, -RZ ;  /* 0x800000ff0e0d7221 */ /* 0x000fca0000000200 */
[----:B------:R0:W-:Y:S02]  /*0660*/  STG.E desc[UR6][R10.64], R13 ;  /* 0x0000000d0a007986 */ /* 0x0001e4000c101906 */
.L_x_7:
[----:B------:R-:W-:Y:S05]  /*0670*/  BSYNC.RECONVERGENT B2 ;  /* 0x0000000000027941 */ /* 0x000fea0003800200 */
.L_x_6:
[----:B------:R-:W-:Y:S01]  /*0680*/  MOV R18, R17 ;  /* 0x0000001100127202 */ /* 0x000fe20000000f00 */
[----:B------:R-:W-:Y:S06]  /*0690*/  @!P3 BRA `(.L_x_3) ;  /* 0x000000000094b947 */ /* 0x000fec0003800000 */
[C---:B------:R-:W-:Y:S01]  /*06a0*/  ISETP.LT.OR P1, PT, R0.reuse, -0x1, !P0 ;  /* 0xffffffff0000780c */ /* 0x040fe20004721670 */
[----:B------:R-:W-:-:S03]  /*06b0*/  VIADD R18, R0, 0x3 ;  /* 0x0000000300127836 */ /* 0x000fc60000000000 */
[----:B------:R-:W-:-:S13]  /*06c0*/  ISETP.GE.OR P1, PT, R17, UR4, P1 ;  /* 0x0000000411007c0c */ /* 0x000fda0008f26670 */
[----:B------:R-:W-:Y:S05]  /*06d0*/  @P1 BRA `(.L_x_3) ;  /* 0x0000000000841947 */ /* 0x000fea0003800000 */
[----:B------:R-:W1:Y:S01]  /*06e0*/  LDCU.64 UR8, c[0x0][0x380] ;  /* 0x00007000ff0877ac */ /* 0x000e620008000a00 */
[C---:B0-----:R-:W-:Y:S01]  /*06f0*/  VIADD R13, R6.reuse, 0xfffff830 ;  /* 0xfffff830060d7836 */ /* 0x041fe20000000000 */
[C---:B------:R-:W-:Y:S01]  /*0700*/  IADD3 R16, P4, PT, R6.reuse, R17, RZ ;  /* 0x0000001106107210 */ /* 0x040fe20007f9e0ff */
[C---:B------:R-:W-:Y:S01]  /*0710*/  IMAD.IADD R17, R6.reuse, 0x1, R17 ;  /* 0x0000000106117824 */ /* 0x040fe200078e0211 */
[----:B------:R-:W-:Y:S01]  /*0720*/  IADD3 R21, PT, PT, R6, 0x7d0, RZ ;  /* 0x000007d006157810 */ /* 0x000fe20007ffe0ff */
[----:B------:R-:W2:Y:S01]  /*0730*/  LDG.E R11, desc[UR6][R10.64] ;  /* 0x000000060a0b7981 */ /* 0x000ea2000c1e1900 */
[----:B------:R-:W-:Y:S01]  /*0740*/  SHF.R.S32.HI R14, RZ, 0x1f, R0 ;  /* 0x0000001fff0e7819 */ /* 0x000fe20000011400 */
[----:B------:R-:W-:Y:S01]  /*0750*/  IMAD.X R23, RZ, RZ, RZ, P4 ;  /* 0x000000ffff177224 */ /* 0x000fe200020e06ff */
[C---:B------:R-:W-:Y:S02]  /*0760*/  IADD3 R15, P1, PT, R0.reuse, R13, RZ ;  /* 0x0000000d000f7210 */ /* 0x040fe40007f3e0ff */
[----:B------:R-:W-:-:S02]  /*0770*/  IADD3 R19, P3, PT, R0, R21, RZ ;  /* 0x0000001500137210 */ /* 0x000fc40007f7e0ff */
[-C--:B------:R-:W-:Y:S02]  /*0780*/  LEA.HI.X.SX32 R22, R13, R14.reuse, 0x1, P1 ;  /* 0x0000000e0d167211 */ /* 0x080fe400008f0eff */
[----:B------:R-:W-:Y:S02]  /*0790*/  LEA.HI.X.SX32 R20, R21, R14, 0x1, P3 ;  /* 0x0000000e15147211 */ /* 0x000fe400018f0eff */
[C---:B-1----:R-:W-:Y:S02]  /*07a0*/  LEA R12, P4, R16.reuse, UR8, 0x2 ;  /* 0x00000008100c7c11 */ /* 0x042fe4000f8810ff */
[----:B------:R-:W-:Y:S02]  /*07b0*/  LEA R14, P1, R15, UR8, 0x2 ;  /* 0x000000080f0e7c11 */ /* 0x000fe4000f8210ff */
[----:B------:R-:W-:Y:S02]  /*07c0*/  LEA.HI.X R13, R16, UR9, R23, 0x2, P4 ;  /* 0x00000009100d7c11 */ /* 0x000fe4000a0f1417 */
[----:B------:R-:W-:Y:S01]  /*07d0*/  LEA R16, P3, R19, UR8, 0x2 ;  /* 0x0000000813107c11 */ /* 0x000fe2000f8610ff */
[----:B------:R-:W-:Y:S01]  /*07e0*/  IMAD.WIDE.U32 R8, R17, 0x4, R8 ;  /* 0x0000000411087825 */ /* 0x000fe200078e0008 */
[----:B------:R-:W-:Y:S01]  /*07f0*/  LEA.HI.X R15, R15, UR9, R22, 0x2, P1 ;  /* 0x000000090f0f7c11 */ /* 0x000fe200088f1416 */
[----:B------:R-:W2:Y:S01]  /*0800*/  LDG.E R12, desc[UR6][R12.64+0x4] ;  /* 0x000004060c0c7981 */ /* 0x000ea2000c1e1900 */
[----:B------:R-:W-:-:S03]  /*0810*/  LEA.HI.X R17, R19, UR9, R20, 0x2, P3 ;  /* 0x0000000913117c11 */ /* 0x000fc600098f1414 */
[----:B------:R-:W3:Y:S04]  /*0820*/  LDG.E R14, desc[UR6][R14.64+0x8] ;  /* 0x000008060e0e7981 */ /* 0x000ee8000c1e1900 */
[----:B------:R-:W3:Y:S04]  /*0830*/  LDG.E R17, desc[UR6][R16.64+0x8] ;  /* 0x0000080610117981 */ /* 0x000ee8000c1e1900 */
[----:B------:R-:W4:Y:S01]  /*0840*/  LDG.E R22, desc[UR6][R8.64] ;  /* 0x0000000608167981 */ /* 0x000f22000c1e1900 */
        /* <DEDUP_REMOVED lines=10> */
.L_x_3:
[----:B------:R-:W-:Y:S05]  /*08f0*/  BSYNC.RECONVERGENT B0 ;  /* 0x0000000000007941 */ /* 0x000fea0003800200 */
.L_x_2:
[----:B------:R-:W-:Y:S05]  /*0900*/  @P2 BRA `(.L_x_1) ;  /* 0x0000000800002947 */ /* 0x000fea0003800000 */
[----:B------:R-:W-:-:S05]  /*0910*/  IADD3 R27, PT, PT, R18, -0x1, RZ ;  /* 0xffffffff121b7810 */ /* 0x000fca0007ffe0ff */
[----:B------:R-:W-:-:S07]  /*0920*/  IMAD.IADD R29, R6, 0x1, R27 ;  /* 0x00000001061d7824 */ /* 0x000fce00078e021b */
.L_x_14:
[----:B-1----:R-:W1:Y:S01]  /*0930*/  LDC.64 R8, c[0x0][0x380] ;  /* 0x0000e000ff087b82 */ /* 0x002e620000000a00 */
[----:B------:R-:W-:Y:S01]  /*0940*/  VIADD R25, R27, 0x1 ;  /* 0x000000011b197836 */ /* 0x000fe20000000000 */
[----:B0-----:R-:W-:Y:S01]  /*0950*/  IADD3 R17, PT, PT, R29, 0x1, RZ ;  /* 0x000000011d117810 */ /* 0x001fe20007ffe0ff */
[----:B------:R-:W-:Y:S03]  /*0960*/  BSSY.RECONVERGENT B0, `(.L_x_8) ;  /* 0x000001c000007945 */ /* 0x000fe60003800200 */
[C---:B------:R-:W-:Y:S02]  /*0970*/  ISETP.LT.OR P1, PT, R25.reuse, 0x1, !P0 ;  /* 0x000000011900780c */ /* 0x040fe40004721670 */
[----:B------:R-:W0:Y:S02]  /*0980*/  LDC.64 R10, c[0x0][0x380] ;  /* 0x0000e000ff0a7b82 */ /* 0x000e240000000a00 */
[----:B------:R-:W-:Y:S01]  /*0990*/  ISETP.GE.OR P1, PT, R25, UR4, P1 ;  /* 0x0000000419007c0c */ /* 0x000fe20008f26670 */
[----:B-1----:R-:W-:-:S12]  /*09a0*/  IMAD.WIDE.U32 R16, R17, 0x4, R8 ;  /* 0x0000000411107825 */ /* 0x002fd800078e0008 */
[----:B------:R-:W-:Y:S05]  /*09b0*/  @P1 BRA `(.L_x_9) ;  /* 0x0000000000581947 */ /* 0x000fea0003800000 */
[----:B------:R-:W-:Y:S01]  /*09c0*/  IADD3 R13, P1, PT, R6, R25, RZ ;  /* 0x00000019060d7210 */ /* 0x000fe20007f3e0ff */
[C---:B------:R-:W-:Y:S01]  /*09d0*/  VIADD R19, R29.reuse, 0xfffff831 ;  /* 0xfffff8311d137836 */ /* 0x040fe20000000000 */
[----:B------:R-:W2:Y:S01]  /*09e0*/  LDG.E R24, desc[UR6][R16.64] ;  /* 0x0000000610187981 */ /* 0x000ea2000c1e1900 */
[----:B------:R-:W-:-:S04]  /*09f0*/  IMAD.WIDE.U32 R14, R29, 0x4, R8 ;  /* 0x000000041d0e7825 */ /* 0x000fc800078e0008 */
[----:B------:R-:W-:Y:S01]  /*0a00*/  IMAD.X R20, RZ, RZ, RZ, P1 ;  /* 0x000000ffff147224 */ /* 0x000fe200008e06ff */
[----:B------:R-:W-:Y:S01]  /*0a10*/  LEA R12, P1, R13, UR10, 0x2 ;  /* 0x0000000a0d0c7c11 */ /* 0x000fe2000f8210ff */
[----:B------:R-:W-:Y:S01]  /*0a20*/  IMAD.WIDE R18, R19, 0x4, R8 ;  /* 0x0000000413127825 */ /* 0x000fe200078e0208 */
[----:B------:R-:W3:Y:S02]  /*0a30*/  LDG.E R14, desc[UR6][R14.64] ;  /* 0x000000060e0e7981 */ /* 0x000ee4000c1e1900 */
[----:B------:R-:W-:Y:S02]  /*0a40*/  LEA.HI.X R13, R13, UR11, R20, 0x2, P1 ;  /* 0x0000000b0d0d7c11 */ /* 0x000fe400088f1414 */
[----:B------:R-:W4:Y:S04]  /*0a50*/  LDG.E R20, desc[UR6][R18.64] ;  /* 0x0000000612147981 */ /* 0x000f28000c1e1900 */
[----:B------:R-:W4:Y:S04]  /*0a60*/  LDG.E R21, desc[UR6][R18.64+0x3e80] ;  /* 0x003e800612157981 */ /* 0x000f28000c1e1900 */
[----:B------:R-:W3:Y:S01]  /*0a70*/  LDG.E R13, desc[UR6][R12.64+0x4] ;  /* 0x000004060c0d7981 */ /* 0x000ee2000c1e1900 */
[----:B--2---:R-:W-:Y:S01]  /*0a80*/  F2F.F64.F32 R22, R24 ;  /* 0x0000001800167310 */ /* 0x004fe20000201800 */
[----:B----4-:R-:W-:Y:S01]  /*0a90*/  FADD R20, R20, R21 ;  /* 0x0000001514147221 */ /* 0x010fe20000000000 */
[----:B---3--:R-:W-:-:S04]  /*0aa0*/  FADD R21, R14, R13 ;  /* 0x0000000d0e157221 */ /* 0x008fc80000000000 */
[----:B------:R-:W-:-:S04]  /*0ab0*/  FADD R26, R20, R21 ;  /* 0x00000015141a7221 */ /* 0x000fc80000000000 */
[----:B------:R-:W1:Y:S02]  /*0ac0*/  F2F.F64.F32 R20, R26 ;  /* 0x0000001a00147310 */ /* 0x000e640000201800 */
[----:B-1----:R-:W-:-:S10]  /*0ad0*/  DFMA R20, R20, -0.25, R22 ;  /* 0xbfd000001414782b */ /* 0x002fd40000000016 */
[----:B------:R-:W1:Y:S02]  /*0ae0*/  F2F.F32.F64 R20, R20 ;  /* 0x0000001400147310 */ /* 0x000e640000301000 */
[----:B-1----:R-:W-:-:S04]  /*0af0*/  FFMA R14, -R5, R20, R24 ;  /* 0x00000014050e7223 */ /* 0x002fc80000000118 */
[----:B------:R-:W-:-:S05]  /*0b00*/  FADD R15, |R14|, -RZ ;  /* 0x800000ff0e0f7221 */ /* 0x000fca0000000200 */
[----:B------:R1:W-:Y:S02]  /*0b10*/  STG.E desc[UR6][R16.64], R15 ;  /* 0x0000000f10007986 */ /* 0x0003e4000c101906 */
.L_x_9:
[----:B------:R-:W-:Y:S05]  /*0b20*/  BSYNC.RECONVERGENT B0 ;  /* 0x0000000000007941 */ /* 0x000fea0003800200 */
.L_x_8:
[----:B------:R-:W-:Y:S01]  /*0b30*/  IADD3 R13, PT, PT, R27, 0x2, RZ ;  /* 0x000000021b0d7810 */ /* 0x000fe20007ffe0ff */
[C---:B------:R-:W-:Y:S01]  /*0b40*/  VIADD R18, R6.reuse, 0xfffff830 ;  /* 0xfffff83006127836 */ /* 0x040fe20000000000 */
[----:B------:R-:W-:Y:S01]  /*0b50*/  ISETP.LT.OR P1, PT, R25, RZ, !P0 ;  /* 0x000000ff1900720c */ /* 0x000fe20004721670 */
[----:B------:R-:W-:Y:S01]  /*0b60*/  VIADD R19, R6, 0x7d0 ;  /* 0x000007d006137836 */ /* 0x000fe20000000000 */
[----:B------:R-:W-:Y:S02]  /*0b70*/  SHF.R.S32.HI R20, RZ, 0x1f, R25 ;  /* 0x0000001fff147819 */ /* 0x000fe40000011419 */
[----:B------:R-:W-:Y:S02]  /*0b80*/  ISETP.GE.OR P1, PT, R13, UR4, P1 ;  /* 0x000000040d007c0c */ /* 0x000fe40008f26670 */
[----:B-1----:R-:W-:-:S11]  /*0b90*/  IADD3 R15, P3, PT, R19, R25, RZ ;  /* 0x00000019130f7210 */ /* 0x002fd60007f7e0ff */
[----:B------:R-:W-:Y:S01]  /*0ba0*/  @!P1 IADD3 R12, P5, PT, R6, R13, RZ ;  /* 0x0000000d060c9210 */ /* 0x000fe20007fbe0ff */
[----:B------:R-:W2:Y:S01]  /*0bb0*/  @!P1 LDG.E R16, desc[UR6][R16.64] ;  /* 0x0000000610109981 */ /* 0x000ea2000c1e1900 */
[----:B------:R-:W-:Y:S02]  /*0bc0*/  IADD3 R13, P4, PT, R18, R25, RZ ;  /* 0x00000019120d7210 */ /* 0x000fe40007f9e0ff */
[----:B------:R-:W-:Y:S02]  /*0bd0*/  @!P1 IADD3.X R14, PT, PT, RZ, RZ, RZ, P5, !PT ;  /* 0x000000ffff0e9210 */ /* 0x000fe40002ffe4ff */
[----:B0-----:R-:W-:Y:S02]  /*0be0*/  @!P1 LEA R22, P5, R12, R10, 0x2 ;  /* 0x0000000a0c169211 */ /* 0x001fe400078a10ff */
[-C--:B------:R-:W-:Y:S02]  /*0bf0*/  LEA.HI.X.SX32 R18, R18, R20.reuse, 0x1, P4 ;  /* 0x0000001412127211 */ /* 0x080fe400020f0eff */
[----:B------:R-:W-:-:S02]  /*0c00*/  LEA.HI.X.SX32 R20, R19, R20, 0x1, P3 ;  /* 0x0000001413147211 */ /* 0x000fc400018f0eff */
[-C--:B------:R-:W-:Y:S02]  /*0c10*/  @!P1 LEA.HI.X R23, R12, R11.reuse, R14, 0x2, P5 ;  /* 0x0000000b0c179211 */ /* 0x080fe400028f140e */
[-C--:B------:R-:W-:Y:S02]  /*0c20*/  LEA R12, P3, R13, R10.reuse, 0x2 ;  /* 0x0000000a0d0c7211 */ /* 0x080fe400078610ff */
[----:B------:R-:W-:Y:S02]  /*0c30*/  LEA R14, P4, R15, R10, 0x2 ;  /* 0x0000000a0f0e7211 */ /* 0x000fe400078810ff */
[-C--:B------:R-:W-:Y:S01]  /*0c40*/  LEA.HI.X R13, R13, R11.reuse, R18, 0x2, P3 ;  /* 0x0000000b0d0d7211 */ /* 0x080fe200018f1412 */
[----:B------:R-:W-:Y:S01]  /*0c50*/  VIADD R19, R29, 0x2 ;  /* 0x000000021d137836 */ /* 0x000fe20000000000 */
[----:B------:R-:W-:Y:S01]  /*0c60*/  LEA.HI.X R15, R15, R11, R20, 0x2, P4 ;  /* 0x0000000b0f0f7211 */ /* 0x000fe200020f1414 */
[----:B------:R-:W2:Y:S04]  /*0c70*/  @!P1 LDG.E R23, desc[UR6][R22.64+0x4] ;  /* 0x0000040616179981 */ /* 0x000ea8000c1e1900 */
[----:B------:R-:W3:Y:S01]  /*0c80*/  @!P1 LDG.E R20, desc[UR6][R12.64+0x4] ;  /* 0x000004060c149981 */ /* 0x000ee2000c1e1900 */
[----:B------:R-:W-:-:S03]  /*0c90*/  IMAD.WIDE.U32 R18, R19, 0x4, R8 ;  /* 0x0000000413127825 */ /* 0x000fc600078e0008 */
[----:B------:R-:W3:Y:S04]  /*0ca0*/  @!P1 LDG.E R21, desc[UR6][R14.64+0x4] ;  /* 0x000004060e159981 */ /* 0x000ee8000c1e1900 */
[----:B------:R-:W4:Y:S01]  /*0cb0*/  @!P1 LDG.E R24, desc[UR6][R18.64] ;  /* 0x0000000612189981 */ /* 0x000f22000c1e1900 */
[C---:B------:R-:W-:Y:S01]  /*0cc0*/  ISETP.LT.OR P3, PT, R25.reuse, -0x1, !P0 ;  /* 0xffffffff1900780c */ /* 0x040fe20004761670 */
[----:B------:R-:W-:Y:S01]  /*0cd0*/  BSSY.RECONVERGENT B0, `(.L_x_10) ;  /* 0x0000027000007945 */ /* 0x000fe20003800200 */
[----:B------:R-:W-:Y:S01]  /*0ce0*/  ISETP.LT.OR P4, PT, R25, -0x2, !P0 ;  /* 0xfffffffe1900780c */ /* 0x000fe20004781670 */
[----:B--2---:R-:W-:Y:S01]  /*0cf0*/  @!P1 FADD R28, R23, R16 ;  /* 0x00000010171c9221 */ /* 0x004fe20000000000 */
[----:B---3--:R-:W-:-:S04]  /*0d00*/  @!P1 FADD R26, R20, R21 ;  /* 0x00000015141a9221 */ /* 0x008fc80000000000 */
[----:B------:R-:W-:Y:S01]  /*0d10*/  @!P1 FADD R28, R26, R28 ;  /* 0x0000001c1a1c9221 */ /* 0x000fe20000000000 */
[----:B----4-:R-:W-:Y:S08]  /*0d20*/  @!P1 F2F.F64.F32 R20, R24 ;  /* 0x0000001800149310 */ /* 0x010ff00000201800 */
[----:B------:R-:W0:Y:S02]  /*0d30*/  @!P1 F2F.F64.F32 R16, R28 ;  /* 0x0000001c00109310 */ /* 0x000e240000201800 */
[----:B0-----:R-:W-:-:S10]  /*0d40*/  @!P1 DFMA R16, R16, -0.25, R20 ;  /* 0xbfd000001010982b */ /* 0x001fd40000000014 */
[----:B------:R-:W0:Y:S01]  /*0d50*/  @!P1 F2F.F32.F64 R16, R16 ;  /* 0x0000001000109310 */ /* 0x000e220000301000 */
[----:B------:R-:W-:Y:S01]  /*0d60*/  IADD3 R21, PT, PT, R27, 0x3, RZ ;  /* 0x000000031b157810 */ /* 0x000fe20007ffe0ff */
[----:B0-----:R-:W-:-:S04]  /*0d70*/  @!P1 FFMA R20, -R5, R16, R24 ;  /* 0x0000001005149223 */ /* 0x001fc80000000118 */
[----:B------:R-:W-:-:S05]  /*0d80*/  @!P1 FADD R23, |R20|, -RZ ;  /* 0x800000ff14179221 */ /* 0x000fca0000000200 */
[----:B------:R0:W-:Y:S01]  /*0d90*/  @!P1 STG.E desc[UR6][R18.64], R23 ;  /* 0x0000001712009986 */ /* 0x0001e2000c101906 */
[----:B------:R-:W-:Y:S01]  /*0da0*/  ISETP.GE.OR P3, PT, R21, UR4, P3 ;  /* 0x0000000415007c0c */ /* 0x000fe20009f66670 */
[----:B------:R-:W-:Y:S02]  /*0db0*/  IMAD.MOV.U32 R26, RZ, RZ, R27 ;  /* 0x000000ffff1a7224 */ /* 0x000fe400078e001b */
[----:B------:R-:W-:Y:S02]  /*0dc0*/  VIADD R27, R27, 0x4 ;  /* 0x000000041b1b7836 */ /* 0x000fe40000000000 */
[----:B------:R-:W-:-:S03]  /*0dd0*/  VIADD R17, R29, 0x3 ;  /* 0x000000031d117836 */ /* 0x000fc60000000000 */
[----:B------:R-:W-:Y:S01]  /*0de0*/  ISETP.GE.OR P4, PT, R27, UR4, P4 ;  /* 0x000000041b007c0c */ /* 0x000fe2000a786670 */
[----:B------:R-:W-:-:S04]  /*0df0*/  IMAD.WIDE.U32 R16, R17, 0x4, R8 ;  /* 0x0000000411107825 */ /* 0x000fc800078e0008 */
[----:B0-----:R-:W-:Y:S08]  /*0e00*/  @P3 BRA `(.L_x_11) ;  /* 0x00000000004c3947 */ /* 0x001ff00003800000 */
[----:B------:R-:W-:Y:S01]  /*0e10*/  IADD3 R21, P1, PT, R6, R21, RZ ;  /* 0x0000001506157210 */ /* 0x000fe20007f3e0ff */
[----:B------:R-:W2:Y:S03]  /*0e20*/  LDG.E R25, desc[UR6][R18.64] ;  /* 0x0000000612197981 */ /* 0x000ea6000c1e1900 */
[----:B------:R-:W-:Y:S01]  /*0e30*/  IADD3.X R22, PT, PT, RZ, RZ, RZ, P1, !PT ;  /* 0x000000ffff167210 */ /* 0x000fe20000ffe4ff */
[----:B------:R-:W3:Y:S01]  /*0e40*/  LDG.E R23, desc[UR6][R14.64+0x8] ;  /* 0x000008060e177981 */ /* 0x000ee2000c1e1900 */
[----:B------:R-:W-:-:S03]  /*0e50*/  LEA R20, P1, R21, R10, 0x2 ;  /* 0x0000000a15147211 */ /* 0x000fc600078210ff */
[----:B------:R-:W4:Y:S01]  /*0e60*/  LDG.E R28, desc[UR6][R16.64] ;  /* 0x00000006101c7981 */ /* 0x000f22000c1e1900 */
[----:B------:R-:W-:-:S03]  /*0e70*/  LEA.HI.X R21, R21, R11, R22, 0x2, P1 ;  /* 0x0000000b15157211 */ /* 0x000fc600008f1416 */
[----:B------:R-:W3:Y:S04]  /*0e80*/  LDG.E R22, desc[UR6][R12.64+0x8] ;  /* 0x000008060c167981 */ /* 0x000ee8000c1e1900 */
[----:B------:R-:W2:Y:S01]  /*0e90*/  LDG.E R20, desc[UR6][R20.64+0x4] ;  /* 0x0000040614147981 */ /* 0x000ea2000c1e1900 */
[----:B---3--:R-:W-:Y:S01]  /*0ea0*/  FADD R24, R22, R23 ;  /* 0x0000001716187221 */ /* 0x008fe20000000000 */
[----:B--2---:R-:W-:-:S04]  /*0eb0*/  FADD R25, R20, R25 ;  /* 0x0000001914197221 */ /* 0x004fc80000000000 */
        /* <DEDUP_REMOVED lines=8> */
.L_x_11:
[----:B------:R-:W-:Y:S05]  /*0f40*/  BSYNC.RECONVERGENT B0 ;  /* 0x0000000000007941 */ /* 0x000fea0003800200 */
.L_x_10:
[----:B------:R-:W-:Y:S04]  /*0f50*/  BSSY.RECONVERGENT B0, `(.L_x_12) ;  /* 0x0000017000007945 */ /* 0x000fe80003800200 */
[----:B------:R-:W-:Y:S05]  /*0f60*/  @P4 BRA `(.L_x_13) ;  /* 0x0000000000544947 */ /* 0x000fea0003800000 */
[----:B------:R-:W-:Y:S01]  /*0f70*/  IADD3 R18, P1, PT, R6, R27, RZ ;  /* 0x0000001b06127210 */ /* 0x000fe20007f3e0ff */
[----:B------:R-:W2:Y:S01]  /*0f80*/  LDG.E R12, desc[UR6][R12.64+0xc] ;  /* 0x00000c060c0c7981 */ /* 0x000ea2000c1e1900 */
[----:B0-----:R-:W-:Y:S02]  /*0f90*/  VIADD R19, R29, 0x4 ;  /* 0x000000041d137836 */ /* 0x001fe40000000000 */
[----:B------:R-:W-:Y:S01]  /*0fa0*/  LEA R10, P3, R18, R10, 0x2 ;  /* 0x0000000a120a7211 */ /* 0x000fe200078610ff */
[----:B------:R-:W-:Y:S01]  /*0fb0*/  IMAD.X R20, RZ, RZ, RZ, P1 ;  /* 0x000000ffff147224 */ /* 0x000fe200008e06ff */
[----:B------:R-:W2:Y:S01]  /*0fc0*/  LDG.E R15, desc[UR6][R14.64+0xc] ;  /* 0x00000c060e0f7981 */ /* 0x000ea2000c1e1900 */
[----:B------:R-:W-:-:S03]  /*0fd0*/  IMAD.WIDE.U32 R8, R19, 0x4, R8 ;  /* 0x0000000413087825 */ /* 0x000fc600078e0008 */
[----:B------:R-:W-:Y:S01]  /*0fe0*/  LEA.HI.X R11, R18, R11, R20, 0x2, P3 ;  /* 0x0000000b120b7211 */ /* 0x000fe200018f1414 */
        /* <DEDUP_REMOVED lines=13> */
.L_x_13:
[----:B------:R-:W-:Y:S05]  /*10c0*/  BSYNC.RECONVERGENT B0 ;  /* 0x0000000000007941 */ /* 0x000fea0003800200 */
.L_x_12:
[----:B-1----:R-:W-:Y:S01]  /*10d0*/  IADD3 R9, PT, PT, R26, 0x5, RZ ;  /* 0x000000051a097810 */ /* 0x002fe20007ffe0ff */
[----:B------:R-:W-:-:S03]  /*10e0*/  VIADD R29, R29, 0x4 ;  /* 0x000000041d1d7836 */ /* 0x000fc60000000000 */
[----:B------:R-:W-:-:S13]  /*10f0*/  ISETP.GE.AND P1, PT, R9, R2, PT ;  /* 0x000000020900720c */ /* 0x000fda0003f26270 */
[----:B------:R-:W-:Y:S05]  /*1100*/  @!P1 BRA `(.L_x_14) ;  /* 0xfffffff800089947 */ /* 0x000fea000383ffff */
.L_x_1:
[----:B------:R-:W-:Y:S05]  /*1110*/  BSYNC.RECONVERGENT B1 ;  /* 0x0000000000017941 */ /* 0x000fea0003800200 */
.L_x_0:
[----:B------:R-:W-:-:S04]  /*1120*/  IADD3 R4, PT, PT, R4, 0x1, RZ ;  /* 0x0000000104047810 */ /* 0x000fc80007ffe0ff */
[----:B------:R-:W-:-:S13]  /*1130*/  ISETP.GE.AND P0, PT, R4, R7, PT ;  /* 0x000000070400720c */ /* 0x000fda0003f06270 */
[----:B------:R-:W-:Y:S05]  /*1140*/  @!P0 BRA `(.L_x_15) ;  /* 0xfffffff000108947 */ /* 0x000fea000383ffff */
[----:B------:R-:W-:Y:S05]  /*1150*/  EXIT ;  /* 0x000000000000794d */ /* 0x000fea0003800000 */
.L_x_16:
[----:B------:R-:W-:-:S00]  /*1160*/  BRA `(.L_x_16) ;  /* 0xfffffffc00fc7947 */ /* 0x000fc0000383ffff */
[----:B------:R-:W-:-:S00]  /*1170*/  NOP ;  /* 0x0000000000007918 */ /* 0x000fc00000000000 */
        /* <DEDUP_REMOVED lines=8> */
.L_x_17:


//--------------------- .nv.shared.reserved.0     --------------------------
	.section	.nv.shared.reserved.0,"aw",@nobits
	.weak		__nv_reservedSMEM_offset_0_alias
	.size		__nv_reservedSMEM_offset_0_alias, 0, 64
	.other		__nv_reservedSMEM_offset_0_alias,@"STO_CUDA_RESERVED_SHARED STV_DEFAULT"
__nv_reservedSMEM_offset_0_alias:
	.zero		0
	.zero		64


//--------------------- .nv.constant0._Z19kernel_SOR_internalPfiii --------------------------
	.section	.nv.constant0._Z19kernel_SOR_internalPfiii,"a",@progbits
	.sectionflags	@""
	.align	4
.nv.constant0._Z19kernel_SOR_internalPfiii:
	.zero		916


//--------------------- SYMBOLS --------------------------

	.type		.nv.reservedSmem.offset0,@object
	.size		.nv.reservedSmem.offset0,0x4
